//
// Generated by NVIDIA NVVM Compiler
//
// Compiler Build ID: CL-36424714
// Cuda compilation tools, release 13.0, V13.0.88
// Based on NVVM 20.0.0
//

.version 9.0
.target sm_100
.address_size 64

	// .globl	_Z11silu_kernelPKfPfi

.visible .entry _Z11silu_kernelPKfPfi(
	.param .u64 .ptr .align 1 _Z11silu_kernelPKfPfi_param_0,
	.param .u64 .ptr .align 1 _Z11silu_kernelPKfPfi_param_1,
	.param .u32 _Z11silu_kernelPKfPfi_param_2
)
{


	ret;

}


// ===== COMPILED SASS (sm_100) =====

	.target	sm_100

	.elftype	@"ET_EXEC"


//--------------------- .note.nv.tkinfo           --------------------------
	.section	.note.nv.tkinfo,"",@"SHT_NOTE"
	.sectionflags	@"SHF_NOTE_NV_TKINFO"
	.tkinfo
        /*0018*/ 	.word	0x00000002
        /*0030*/ 	.string	""
        /*0030*/ 	.string	"ptxas"
        /*0030*/ 	.string	"Cuda compilation tools, release 13.0, V13.0.88"
        /*0030*/ 	.string	"Build cuda_13.0.r13.0/compiler.36424714_0"
        /*0030*/ 	.string	"-arch sm_100 -m 64 "



//--------------------- .note.nv.cuinfo           --------------------------
	.section	.note.nv.cuinfo,"",@"SHT_NOTE"
	.sectionflags	@"SHF_NOTE_NV_CUINFO"
        /*0018*/ 	.short	0x0002
        /*001a*/ 	.short	0x0064
        /*001c*/ 	.short	0x0082
	.zero		2


//--------------------- .nv.info                  --------------------------
	.section	.nv.info,"",@"SHT_CUDA_INFO"
	.align	4


	//----- nvinfo : EIATTR_REGCOUNT
	.align		4
        /*0000*/ 	.byte	0x04, 0x2f
        /*0002*/ 	.short	(.L_1 - .L_0)
	.align		4
.L_0:
        /*0004*/ 	.word	index@(_Z11silu_kernelPKfPfi)
        /*0008*/ 	.word	0x00000004


	//----- nvinfo : EIATTR_FRAME_SIZE
	.align		4
.L_1:
        /*000c*/ 	.byte	0x04, 0x11
        /*000e*/ 	.short	(.L_3 - .L_2)
	.align		4
.L_2:
        /*0010*/ 	.word	index@(_Z11silu_kernelPKfPfi)
        /*0014*/ 	.word	0x00000000


	//----- nvinfo : EIATTR_MIN_STACK_SIZE
	.align		4
.L_3:
        /*0018*/ 	.byte	0x04, 0x12
        /*001a*/ 	.short	(.L_5 - .L_4)
	.align		4
.L_4:
        /*001c*/ 	.word	index@(_Z11silu_kernelPKfPfi)
        /*0020*/ 	.word	0x00000000
.L_5:


//--------------------- .nv.compat                --------------------------
	.section	.nv.compat,"",@"SHT_CUDA_COMPAT_INFO"
	.align	4
        /*0000*/ 	.byte	0x02, 0x09, 0x00, 0x00, 0x02, 0x02, 0x01, 0x00, 0x02, 0x05, 0x05, 0x00, 0x03, 0x07, 0x01, 0x01
        /*0010*/ 	.byte	0x02, 0x03, 0x00, 0x00, 0x02, 0x06, 0x01, 0x00, 0x04, 0x0b, 0x08, 0x00, 0x09, 0x00, 0x00, 0x00
        /*0020*/ 	.byte	0x00, 0x00, 0x00, 0x00


//--------------------- .nv.info._Z11silu_kernelPKfPfi --------------------------
	.section	.nv.info._Z11silu_kernelPKfPfi,"",@"SHT_CUDA_INFO"
	.sectionflags	@""
	.align	4


	//----- nvinfo : EIATTR_CUDA_API_VERSION
	.align		4
        /*0000*/ 	.byte	0x04, 0x37
        /*0002*/ 	.short	(.L_7 - .L_6)
.L_6:
        /*0004*/ 	.word	0x00000082


	//----- nvinfo : EIATTR_KPARAM_INFO
	.align		4
.L_7:
        /*0008*/ 	.byte	0x04, 0x17
        /*000a*/ 	.short	(.L_9 - .L_8)
.L_8:
        /*000c*/ 	.word	0x00000000
        /*0010*/ 	.short	0x0002
        /*0012*/ 	.short	0x0010
        /*0014*/ 	.byte	0x00, 0xf0, 0x11, 0x00


	//----- nvinfo : EIATTR_KPARAM_INFO
	.align		4
.L_9:
        /*0018*/ 	.byte	0x04, 0x17
        /*001a*/ 	.short	(.L_11 - .L_10)
.L_10:
        /*001c*/ 	.word	0x00000000
        /*0020*/ 	.short	0x0001
        /*0022*/ 	.short	0x0008
        /*0024*/ 	.byte	0x00, 0xf5, 0x21, 0x00


	//----- nvinfo : EIATTR_KPARAM_INFO
	.align		4
.L_11:
        /*0028*/ 	.byte	0x04, 0x17
        /*002a*/ 	.short	(.L_13 - .L_12)
.L_12:
        /*002c*/ 	.word	0x00000000
        /*0030*/ 	.short	0x0000
        /*0032*/ 	.short	0x0000
        /*0034*/ 	.byte	0x00, 0xf5, 0x21, 0x00


	//----- nvinfo : EIATTR_SPARSE_MMA_MASK
	.align		4
.L_13:
        /*0038*/ 	.byte	0x03, 0x50
        /*003a*/ 	.short	0x0000


	//----- nvinfo : EIATTR_MAXREG_COUNT
	.align		4
        /*003c*/ 	.byte	0x03, 0x1b
        /*003e*/ 	.short	0x00ff


	//----- nvinfo : EIATTR_MERCURY_ISA_VERSION
	.align		4
        /*0040*/ 	.byte	0x03, 0x5f
        /*0042*/ 	.short	0x0101


	//----- nvinfo : EIATTR_VRC_CTA_INIT_COUNT
	.align		4
        /*0044*/ 	.byte	0x02, 0x4a
	.zero		1
	.zero		1


	//----- nvinfo : EIATTR_EXIT_INSTR_OFFSETS
	.align		4
        /*0048*/ 	.byte	0x04, 0x1c
        /*004a*/ 	.short	(.L_15 - .L_14)


	//   ....[0]....
.L_14:
        /*004c*/ 	.word	0x00000010


	//----- nvinfo : EIATTR_CBANK_PARAM_SIZE
	.align		4
.L_15:
        /*0050*/ 	.byte	0x03, 0x19
        /*0052*/ 	.short	0x0014


	//----- nvinfo : EIATTR_PARAM_CBANK
	.align		4
        /*0054*/ 	.byte	0x04, 0x0a
        /*0056*/ 	.short	(.L_17 - .L_16)
	.align		4
.L_16:
        /*0058*/ 	.word	index@(.nv.constant0._Z11silu_kernelPKfPfi)
        /*005c*/ 	.short	0x0380
        /*005e*/ 	.short	0x0014


	//----- nvinfo : EIATTR_SW_WAR
	.align		4
.L_17:
        /*0060*/ 	.byte	0x04, 0x36
        /*0062*/ 	.short	(.L_19 - .L_18)
.L_18:
        /*0064*/ 	.word	0x00000008
.L_19:


//--------------------- .nv.callgraph             --------------------------
	.section	.nv.callgraph,"",@"SHT_CUDA_CALLGRAPH"
	.align	4
	.sectionentsize	8
	.align		4
        /*0000*/ 	.word	0x00000000
	.align		4
        /*0004*/ 	.word	0xffffffff
	.align		4
        /*0008*/ 	.word	0x00000000
	.align		4
        /*000c*/ 	.word	0xfffffffe
	.align		4
        /*0010*/ 	.word	0x00000000
	.align		4
        /*0014*/ 	.word	0xfffffffd
	.align		4
        /*0018*/ 	.word	0x00000000
	.align		4
        /*001c*/ 	.word	0xfffffffc


//--------------------- .text._Z11silu_kernelPKfPfi --------------------------
	.section	.text._Z11silu_kernelPKfPfi,"ax",@progbits
	.align	128
        .global         _Z11silu_kernelPKfPfi
        .type           _Z11silu_kernelPKfPfi,@function
        .size           _Z11silu_kernelPKfPfi,(.L_x_1 - _Z11silu_kernelPKfPfi)
        .other          _Z11silu_kernelPKfPfi,@"STO_CUDA_ENTRY STV_DEFAULT"
_Z11silu_kernelPKfPfi:
.text._Z11silu_kernelPKfPfi:
[----:B------:R-:W-:Y:S01]  /*0000*/  LDC R1, c[0x0][0x37c] ;  /* 0x0000df00ff017b82 */ /* 0x000fe20000000800 */
[----:B------:R-:W-:Y:S05]  /*0010*/  EXIT ;  /* 0x000000000000794d */ /* 0x000fea0003800000 */
.L_x_0:
[----:B------:R-:W-:-:S00]  /*0020*/  BRA `(.L_x_0) ;  /* 0xfffffffc00fc7947 */ /* 0x000fc0000383ffff */
[----:B------:R-:W-:-:S00]  /*0030*/  NOP ;  /* 0x0000000000007918 */ /* 0x000fc00000000000 */
        /* <DEDUP_REMOVED lines=12> */
.L_x_1:


//--------------------- .nv.shared.reserved.0     --------------------------
	.section	.nv.shared.reserved.0,"aw",@nobits
	.weak		__nv_reservedSMEM_offset_0_alias
	.size		__nv_reservedSMEM_offset_0_alias, 0, 64
	.other		__nv_reservedSMEM_offset_0_alias,@"STO_CUDA_RESERVED_SHARED STV_DEFAULT"
__nv_reservedSMEM_offset_0_alias:
	.zero		0
	.zero		64


//--------------------- .nv.constant0._Z11silu_kernelPKfPfi --------------------------
	.section	.nv.constant0._Z11silu_kernelPKfPfi,"a",@progbits
	.sectionflags	@""
	.align	4
.nv.constant0._Z11silu_kernelPKfPfi:
	.zero		916


//--------------------- SYMBOLS --------------------------

	.type		.nv.reservedSmem.offset0,@object
	.size		.nv.reservedSmem.offset0,0x4
